	.headerflags	@"EF_CUDA_TEXMODE_UNIFIED EF_CUDA_64BIT_ADDRESS EF_CUDA_ACCELERATORS EF_CUDA_SM90 EF_CUDA_VIRTUAL_SM(EF_CUDA_SM90)"
	.elftype	@"ET_EXEC"


//--------------------- .nv.info                  --------------------------
	.section	.nv.info,"",@"SHT_CUDA_INFO"
	.align	4


	//----- nvinfo : EIATTR_REGCOUNT
	.align		4
        /*0000*/ 	.byte	0x04, 0x2f
        /*0002*/ 	.short	(.L_3 - .L_2)
	.align		4
.L_2:
        /*0004*/ 	.word	index@(triton_poi_fused__native_batch_norm_legit_no_training_relu_5)
        /*0008*/ 	.word	0x00000016


	//----- nvinfo : EIATTR_MIN_STACK_SIZE
	.align		4
.L_3:
        /*000c*/ 	.byte	0x04, 0x12
        /*000e*/ 	.short	(.L_5 - .L_4)
	.align		4
.L_4:
        /*0010*/ 	.word	index@(triton_poi_fused__native_batch_norm_legit_no_training_relu_5)
        /*0014*/ 	.word	0x00000000


	//----- nvinfo : EIATTR_FRAME_SIZE
	.align		4
.L_5:
        /*0018*/ 	.byte	0x04, 0x11
        /*001a*/ 	.short	(.L_7 - .L_6)
	.align		4
.L_6:
        /*001c*/ 	.word	index@(triton_poi_fused__native_batch_norm_legit_no_training_relu_5)
        /*0020*/ 	.word	0x00000000


	//----- nvinfo : EIATTR_MIN_STACK_SIZE
	.align		4
.L_7:
        /*0024*/ 	.byte	0x04, 0x12
        /*0026*/ 	.short	(.L_9 - .L_8)
	.align		4
.L_8:
        /*0028*/ 	.word	index@(triton_poi_fused__native_batch_norm_legit_no_training_relu_5)
        /*002c*/ 	.word	0x00000000
.L_9:


//--------------------- .nv.info.triton_poi_fused__native_batch_norm_legit_no_training_relu_5 --------------------------
	.section	.nv.info.triton_poi_fused__native_batch_norm_legit_no_training_relu_5,"",@"SHT_CUDA_INFO"
	.sectionflags	@""
	.align	4


	//----- nvinfo : EIATTR_CUDA_API_VERSION
	.align		4
        /*0000*/ 	.byte	0x04, 0x37
        /*0002*/ 	.short	(.L_11 - .L_10)
.L_10:
        /*0004*/ 	.word	0x0000007c


	//----- nvinfo : EIATTR_KPARAM_INFO
	.align		4
.L_11:
        /*0008*/ 	.byte	0x04, 0x17
        /*000a*/ 	.short	(.L_13 - .L_12)
.L_12:
        /*000c*/ 	.word	0x00000000
        /*0010*/ 	.short	0x0006
        /*0012*/ 	.short	0x0030
        /*0014*/ 	.byte	0x00, 0xf0, 0x11, 0x00


	//----- nvinfo : EIATTR_KPARAM_INFO
	.align		4
.L_13:
        /*0018*/ 	.byte	0x04, 0x17
        /*001a*/ 	.short	(.L_15 - .L_14)
.L_14:
        /*001c*/ 	.word	0x00000000
        /*0020*/ 	.short	0x0005
        /*0022*/ 	.short	0x0028
        /*0024*/ 	.byte	0x00, 0xf4, 0x21, 0x00


	//----- nvinfo : EIATTR_KPARAM_INFO
	.align		4
.L_15:
        /*0028*/ 	.byte	0x04, 0x17
        /*002a*/ 	.short	(.L_17 - .L_16)
.L_16:
        /*002c*/ 	.word	0x00000000
        /*0030*/ 	.short	0x0004
        /*0032*/ 	.short	0x0020
        /*0034*/ 	.byte	0x00, 0xf4, 0x21, 0x00


	//----- nvinfo : EIATTR_KPARAM_INFO
	.align		4
.L_17:
        /*0038*/ 	.byte	0x04, 0x17
        /*003a*/ 	.short	(.L_19 - .L_18)
.L_18:
        /*003c*/ 	.word	0x00000000
        /*0040*/ 	.short	0x0003
        /*0042*/ 	.short	0x0018
        /*0044*/ 	.byte	0x00, 0xf4, 0x21, 0x00


	//----- nvinfo : EIATTR_KPARAM_INFO
	.align		4
.L_19:
        /*0048*/ 	.byte	0x04, 0x17
        /*004a*/ 	.short	(.L_21 - .L_20)
.L_20:
        /*004c*/ 	.word	0x00000000
        /*0050*/ 	.short	0x0002
        /*0052*/ 	.short	0x0010
        /*0054*/ 	.byte	0x00, 0xf4, 0x21, 0x00


	//----- nvinfo : EIATTR_KPARAM_INFO
	.align		4
.L_21:
        /*0058*/ 	.byte	0x04, 0x17
        /*005a*/ 	.short	(.L_23 - .L_22)
.L_22:
        /*005c*/ 	.word	0x00000000
        /*0060*/ 	.short	0x0001
        /*0062*/ 	.short	0x0008
        /*0064*/ 	.byte	0x00, 0xf4, 0x21, 0x00


	//----- nvinfo : EIATTR_KPARAM_INFO
	.align		4
.L_23:
        /*0068*/ 	.byte	0x04, 0x17
        /*006a*/ 	.short	(.L_25 - .L_24)
.L_24:
        /*006c*/ 	.word	0x00000000
        /*0070*/ 	.short	0x0000
        /*0072*/ 	.short	0x0000
        /*0074*/ 	.byte	0x00, 0xf4, 0x21, 0x00


	//----- nvinfo : EIATTR_SPARSE_MMA_MASK
	.align		4
.L_25:
        /*0078*/ 	.byte	0x03, 0x50
        /*007a*/ 	.short	0x0000


	//----- nvinfo : EIATTR_MAXREG_COUNT
	.align		4
        /*007c*/ 	.byte	0x03, 0x1b
        /*007e*/ 	.short	0x00ff


	//----- nvinfo : EIATTR_EXIT_INSTR_OFFSETS
	.align		4
        /*0080*/ 	.byte	0x04, 0x1c
        /*0082*/ 	.short	(.L_27 - .L_26)


	//   ....[0]....
.L_26:
        /*0084*/ 	.word	0x00000480


	//   ....[1]....
        /*0088*/ 	.word	0x000004a0


	//----- nvinfo : EIATTR_REQNTID
	.align		4
.L_27:
        /*008c*/ 	.byte	0x04, 0x10
        /*008e*/ 	.short	(.L_29 - .L_28)
.L_28:
        /*0090*/ 	.word	0x00000080
        /*0094*/ 	.word	0x00000001
        /*0098*/ 	.word	0x00000001


	//----- nvinfo : EIATTR_CBANK_PARAM_SIZE
	.align		4
.L_29:
        /*009c*/ 	.byte	0x03, 0x19
        /*009e*/ 	.short	0x0034


	//----- nvinfo : EIATTR_PARAM_CBANK
	.align		4
        /*00a0*/ 	.byte	0x04, 0x0a
        /*00a2*/ 	.short	(.L_31 - .L_30)
	.align		4
.L_30:
        /*00a4*/ 	.word	index@(.nv.constant0.triton_poi_fused__native_batch_norm_legit_no_training_relu_5)
        /*00a8*/ 	.short	0x0210
        /*00aa*/ 	.short	0x0034


	//----- nvinfo : EIATTR_SW_WAR
	.align		4
.L_31:
        /*00ac*/ 	.byte	0x04, 0x36
        /*00ae*/ 	.short	(.L_33 - .L_32)
.L_32:
        /*00b0*/ 	.word	0x00000008
.L_33:


//--------------------- .nv.callgraph             --------------------------
	.section	.nv.callgraph,"",@"SHT_CUDA_CALLGRAPH"
	.align	4
	.sectionentsize	8
	.align		4
        /*0000*/ 	.word	0x00000000
	.align		4
        /*0004*/ 	.word	0xffffffff
	.align		4
        /*0008*/ 	.word	0x00000000
	.align		4
        /*000c*/ 	.word	0xfffffffe
	.align		4
        /*0010*/ 	.word	0x00000000
	.align		4
        /*0014*/ 	.word	0xfffffffd
	.align		4
        /*0018*/ 	.word	0x00000000
	.align		4
        /*001c*/ 	.word	0xfffffffc


//--------------------- .nv.constant4             --------------------------
	.section	.nv.constant4,"a",@progbits
	.align	8
	.align		8
.nv.constant4:
        /*0000*/ 	.dword	_$_str
	.align		8
        /*0008*/ 	.dword	_$_str_$_2


//--------------------- .text.triton_poi_fused__native_batch_norm_legit_no_training_relu_5 --------------------------
	.section	.text.triton_poi_fused__native_batch_norm_legit_no_training_relu_5,"ax",@progbits
	.align	128
        .global         triton_poi_fused__native_batch_norm_legit_no_training_relu_5
        .type           triton_poi_fused__native_batch_norm_legit_no_training_relu_5,@function
        .size           triton_poi_fused__native_batch_norm_legit_no_training_relu_5,(.L_x_1 - triton_poi_fused__native_batch_norm_legit_no_training_relu_5)
        .other          triton_poi_fused__native_batch_norm_legit_no_training_relu_5,@"STO_CUDA_ENTRY STV_DEFAULT"
triton_poi_fused__native_batch_norm_legit_no_training_relu_5:
.text.triton_poi_fused__native_batch_norm_legit_no_training_relu_5:
[----:B------:R-:W0:Y:S01]  /*0000*/  LDC R1, c[0x0][0x28] ;  /* 0x00000a00ff017b82 */ /* 0x000e220000000800 */
[----:B------:R-:W1:Y:S07]  /*0010*/  S2R R0, SR_TID.X ;  /* 0x0000000000007919 */ /* 0x000e6e0000002100 */
[----:B------:R-:W2:Y:S01]  /*0020*/  LDC.64 R8, c[0x0][0x220] ;  /* 0x00008800ff087b82 */ /* 0x000ea20000000a00 */
[----:B------:R-:W-:Y:S01]  /*0030*/  ULDC.64 UR4, c[0x0][0x208] ;  /* 0x0000820000047ab9 */ /* 0x000fe20000000a00 */
[----:B------:R-:W3:Y:S06]  /*0040*/  S2R R5, SR_CTAID.X ;  /* 0x0000000000057919 */ /* 0x000eec0000002500 */
[----:B------:R-:W4:Y:S08]  /*0050*/  LDC.64 R14, c[0x0][0x218] ;  /* 0x00008600ff0e7b82 */ /* 0x000f300000000a00 */
[----:B------:R-:W5:Y:S08]  /*0060*/  LDC.64 R12, c[0x0][0x210] ;  /* 0x00008400ff0c7b82 */ /* 0x000f700000000a00 */
[----:B------:R-:W4:Y:S01]  /*0070*/  LDC.64 R16, c[0x0][0x228] ;  /* 0x00008a00ff107b82 */ /* 0x000f220000000a00 */
[----:B-1----:R-:W-:-:S07]  /*0080*/  IMAD.SHL.U32 R0, R0, 0x2, RZ ;  /* 0x0000000200007824 */ /* 0x002fce00078e00ff */
[----:B------:R-:W1:Y:S01]  /*0090*/  LDC.64 R18, c[0x0][0x230] ;  /* 0x00008c00ff127b82 */ /* 0x000e620000000a00 */
[----:B---3--:R-:W-:Y:S02]  /*00a0*/  SHF.R.S32.HI R3, RZ, 0x17, R5 ;  /* 0x00000017ff037819 */ /* 0x008fe40000011405 */
[----:B------:R-:W-:Y:S02]  /*00b0*/  LOP3.LUT R0, R0, 0xfe, RZ, 0xc0, !PT ;  /* 0x000000fe00007812 */ /* 0x000fe400078ec0ff */
[----:B------:R-:W-:-:S03]  /*00c0*/  SGXT R3, R3, 0x1 ;  /* 0x000000010303781a */ /* 0x000fc60000000200 */
[----:B------:R-:W-:Y:S01]  /*00d0*/  IMAD R0, R5, 0x100, R0 ;  /* 0x0000010005007824 */ /* 0x000fe200078e0200 */
[----:B------:R-:W-:-:S04]  /*00e0*/  CS2R R4, SRZ ;  /* 0x0000000000047805 */ /* 0x000fc8000001ff00 */
[----:B------:R-:W-:Y:S02]  /*00f0*/  LEA.HI R3, R3, R0, RZ, 0x6 ;  /* 0x0000000003037211 */ /* 0x000fe400078f30ff */
[----:B------:R-:W-:Y:S02]  /*0100*/  ISETP.GE.AND P0, PT, R0, 0x800, PT ;  /* 0x000008000000780c */ /* 0x000fe40003f06270 */
[----:B------:R-:W-:-:S04]  /*0110*/  SHF.R.S32.HI R3, RZ, 0x6, R3 ;  /* 0x00000006ff037819 */ /* 0x000fc80000011403 */
[----:B------:R-:W-:-:S04]  /*0120*/  LEA.HI R2, R3, R3, RZ, 0x3 ;  /* 0x0000000303027211 */ /* 0x000fc800078f18ff */
[----:B------:R-:W-:-:S04]  /*0130*/  LOP3.LUT R2, R2, 0xfffffff8, RZ, 0xc0, !PT ;  /* 0xfffffff802027812 */ /* 0x000fc800078ec0ff */
[----:B------:R-:W-:-:S05]  /*0140*/  IADD3 R11, R3, -R2, RZ ;  /* 0x80000002030b7210 */ /* 0x000fca0007ffe0ff */
[----:B--2---:R-:W-:-:S05]  /*0150*/  IMAD.WIDE R8, R11, 0x4, R8 ;  /* 0x000000040b087825 */ /* 0x004fca00078e0208 */
[----:B------:R-:W2:Y:S04]  /*0160*/  @!P0 LDG.E.EL R4, desc[UR4][R8.64] ;  /* 0x0000000408048981 */ /* 0x000ea8000c2e1900 */
[----:B------:R3:W2:Y:S01]  /*0170*/  @!P0 LDG.E.EL R5, desc[UR4][R8.64] ;  /* 0x0000000408058981 */ /* 0x0006a2000c2e1900 */
[----:B------:R-:W-:Y:S02]  /*0180*/  CS2R R6, SRZ ;  /* 0x0000000000067805 */ /* 0x000fe4000001ff00 */
[----:B------:R-:W-:Y:S01]  /*0190*/  CS2R R2, SRZ ;  /* 0x0000000000027805 */ /* 0x000fe2000001ff00 */
[----:B----4-:R-:W-:-:S04]  /*01a0*/  IMAD.WIDE R14, R11, 0x4, R14 ;  /* 0x000000040b0e7825 */ /* 0x010fc800078e020e */
[----:B-----5:R-:W-:Y:S01]  /*01b0*/  IMAD.WIDE R12, R0, 0x4, R12 ;  /* 0x00000004000c7825 */ /* 0x020fe200078e020c */
[----:B------:R-:W4:Y:S01]  /*01c0*/  @!P0 LDG.E.EL R7, desc[UR4][R14.64] ;  /* 0x000000040e078981 */ /* 0x000f22000c2e1900 */
[----:B---3--:R-:W-:Y:S02]  /*01d0*/  CS2R R8, SRZ ;  /* 0x0000000000087805 */ /* 0x008fe4000001ff00 */
[C---:B0-----:R-:W-:Y:S01]  /*01e0*/  IMAD.WIDE R16, R11.reuse, 0x4, R16 ;  /* 0x000000040b107825 */ /* 0x041fe200078e0210 */
[----:B------:R0:W3:Y:S03]  /*01f0*/  @!P0 LDG.E.EL R6, desc[UR4][R14.64] ;  /* 0x000000040e068981 */ /* 0x0000e6000c2e1900 */
[----:B-1----:R-:W-:Y:S01]  /*0200*/  IMAD.WIDE R18, R11, 0x4, R18 ;  /* 0x000000040b127825 */ /* 0x002fe200078e0212 */
[----:B------:R1:W4:Y:S01]  /*0210*/  @!P0 LDG.E.64 R2, desc[UR4][R12.64] ;  /* 0x000000040c028981 */ /* 0x000322000c1e1b00 */
[----:B------:R-:W-:-:S03]  /*0220*/  CS2R R10, SRZ ;  /* 0x00000000000a7805 */ /* 0x000fc6000001ff00 */
[----:B------:R-:W5:Y:S04]  /*0230*/  @!P0 LDG.E.EL R9, desc[UR4][R18.64] ;  /* 0x0000000412098981 */ /* 0x000f68000c2e1900 */
[----:B------:R-:W5:Y:S04]  /*0240*/  @!P0 LDG.E.EL R10, desc[UR4][R16.64] ;  /* 0x00000004100a8981 */ /* 0x000f68000c2e1900 */
[----:B------:R-:W3:Y:S04]  /*0250*/  @!P0 LDG.E.EL R11, desc[UR4][R16.64] ;  /* 0x00000004100b8981 */ /* 0x000ee8000c2e1900 */
[----:B------:R-:W3:Y:S01]  /*0260*/  @!P0 LDG.E.EL R8, desc[UR4][R18.64] ;  /* 0x0000000412088981 */ /* 0x000ee2000c2e1900 */
[----:B0-----:R-:W-:Y:S01]  /*0270*/  HFMA2.MMA R14, -RZ, RZ, 1.625, 0 ;  /* 0x3e800000ff0e7435 */ /* 0x001fe200000001ff */
[----:B--2---:R-:W-:Y:S01]  /*0280*/  FADD R4, R4, 9.9999997473787516356e-06 ;  /* 0x3727c5ac04047421 */ /* 0x004fe20000000000 */
[----:B------:R-:W-:-:S03]  /*0290*/  FADD R5, R5, 9.9999997473787516356e-06 ;  /* 0x3727c5ac05057421 */ /* 0x000fc60000000000 */
[----:B-1----:R-:W0:Y:S08]  /*02a0*/  MUFU.SQRT R12, R4 ;  /* 0x00000004000c7308 */ /* 0x002e300000002000 */
[----:B------:R1:W2:Y:S01]  /*02b0*/  MUFU.SQRT R13, R5 ;  /* 0x00000005000d7308 */ /* 0x0002a20000002000 */
[C---:B0-----:R-:W-:Y:S02]  /*02c0*/  FSETP.GT.AND P1, PT, R12.reuse, 8.50705917302346158658e+37, PT ;  /* 0x7e8000000c00780b */ /* 0x041fe40003f24000 */
[----:B------:R-:W-:Y:S01]  /*02d0*/  FSETP.GEU.AND P3, PT, R12, 1.175494350822287508e-38, PT ;  /* 0x008000000c00780b */ /* 0x000fe20003f6e000 */
[----:B-1----:R-:W0:Y:S01]  /*02e0*/  LDC.64 R4, c[0x0][0x238] ;  /* 0x00008e00ff047b82 */ /* 0x002e220000000a00 */
[----:B--2---:R-:W-:-:S02]  /*02f0*/  FSETP.GT.AND P2, PT, R13, 8.50705917302346158658e+37, PT ;  /* 0x7e8000000d00780b */ /* 0x004fc40003f44000 */
[----:B------:R-:W-:-:S07]  /*0300*/  FSETP.GEU.AND P4, PT, R13, 1.175494350822287508e-38, PT ;  /* 0x008000000d00780b */ /* 0x000fce0003f8e000 */
[----:B------:R-:W-:-:S04]  /*0310*/  @P1 FMUL R12, R12, 0.25 ;  /* 0x3e8000000c0c1820 */ /* 0x000fc80000400000 */
[----:B------:R-:W-:Y:S01]  /*0320*/  @!P3 FMUL R12, R12, 16777216 ;  /* 0x4b8000000c0cb820 */ /* 0x000fe20000400000 */
[----:B------:R-:W-:-:S04]  /*0330*/  @P2 FMUL R13, R13, 0.25 ;  /* 0x3e8000000d0d2820 */ /* 0x000fc80000400000 */
[----:B------:R-:W-:Y:S01]  /*0340*/  @!P4 FMUL R13, R13, 16777216 ;  /* 0x4b8000000d0dc820 */ /* 0x000fe20000400000 */
[----:B------:R-:W1:Y:S01]  /*0350*/  MUFU.RCP R12, R12 ;  /* 0x0000000c000c7308 */ /* 0x000e620000001000 */
[----:B------:R-:W-:-:S07]  /*0360*/  FSEL R15, R14, 1, P1 ;  /* 0x3f8000000e0f7808 */ /* 0x000fce0000800000 */
[----:B------:R-:W2:Y:S01]  /*0370*/  MUFU.RCP R13, R13 ;  /* 0x0000000d000d7308 */ /* 0x000ea20000001000 */
[----:B------:R-:W-:Y:S01]  /*0380*/  FSEL R14, R14, 1, P2 ;  /* 0x3f8000000e0e7808 */ /* 0x000fe20001000000 */
[----:B------:R-:W-:-:S04]  /*0390*/  @!P3 FMUL R15, R15, 16777216 ;  /* 0x4b8000000f0fb820 */ /* 0x000fc80000400000 */
[----:B------:R-:W-:Y:S01]  /*03a0*/  @!P4 FMUL R14, R14, 16777216 ;  /* 0x4b8000000e0ec820 */ /* 0x000fe20000400000 */
[----:B----4-:R-:W-:Y:S01]  /*03b0*/  FADD R2, -R7, R2 ;  /* 0x0000000207027221 */ /* 0x010fe20000000100 */
[----:B---3--:R-:W-:Y:S01]  /*03c0*/  FADD R3, -R6, R3 ;  /* 0x0000000306037221 */ /* 0x008fe20000000100 */
[----:B-1----:R-:W-:Y:S01]  /*03d0*/  FMUL R15, R12, R15 ;  /* 0x0000000f0c0f7220 */ /* 0x002fe20000400000 */
[----:B--2---:R-:W-:-:S03]  /*03e0*/  FMUL R14, R13, R14 ;  /* 0x0000000e0d0e7220 */ /* 0x004fc60000400000 */
[----:B------:R-:W-:Y:S01]  /*03f0*/  FMUL R2, R2, R15 ;  /* 0x0000000f02027220 */ /* 0x000fe20000400000 */
[----:B------:R-:W-:-:S03]  /*0400*/  FMUL R3, R3, R14 ;  /* 0x0000000e03037220 */ /* 0x000fc60000400000 */
[----:B-----5:R-:W-:Y:S01]  /*0410*/  FFMA R2, R2, R10, R9 ;  /* 0x0000000a02027223 */ /* 0x020fe20000000009 */
[----:B------:R-:W-:-:S04]  /*0420*/  FFMA R3, R3, R11, R8 ;  /* 0x0000000b03037223 */ /* 0x000fc80000000008 */
[----:B------:R-:W-:Y:S02]  /*0430*/  FSETP.GEU.AND P1, PT, R2, RZ, PT ;  /* 0x000000ff0200720b */ /* 0x000fe40003f2e000 */
[C---:B------:R-:W-:Y:S01]  /*0440*/  FSETP.GEU.AND P2, PT, R3.reuse, RZ, PT ;  /* 0x000000ff0300720b */ /* 0x040fe20003f4e000 */
[----:B0-----:R-:W-:Y:S01]  /*0450*/  IMAD.WIDE R4, R0, 0x4, R4 ;  /* 0x0000000400047825 */ /* 0x001fe200078e0204 */
[----:B------:R-:W-:Y:S02]  /*0460*/  FSEL R2, R2, RZ, P1 ;  /* 0x000000ff02027208 */ /* 0x000fe40000800000 */
[----:B------:R-:W-:Y:S01]  /*0470*/  FSEL R3, R3, RZ, P2 ;  /* 0x000000ff03037208 */ /* 0x000fe20001000000 */
[----:B------:R-:W-:Y:S08]  /*0480*/  @P0 EXIT ;  /* 0x000000000000094d */ /* 0x000ff00003800000 */
[----:B------:R-:W-:Y:S01]  /*0490*/  STG.E.64 desc[UR4][R4.64], R2 ;  /* 0x0000000204007986 */ /* 0x000fe2000c101b04 */
[----:B------:R-:W-:Y:S05]  /*04a0*/  EXIT ;  /* 0x000000000000794d */ /* 0x000fea0003800000 */
.L_x_0:
[----:B------:R-:W-:-:S00]  /*04b0*/  BRA `(.L_x_0) ;  /* 0xfffffffc00fc7947 */ /* 0x000fc0000383ffff */
[----:B------:R-:W-:-:S00]  /*04c0*/  NOP ;  /* 0x0000000000007918 */ /* 0x000fc00000000000 */
        /* <DEDUP_REMOVED lines=11> */
.L_x_1:


//--------------------- .nv.global.init           --------------------------
	.section	.nv.global.init,"aw",@progbits
.nv.global.init:
	.type		_$_str,@object
	.size		_$_str,(_$_str_$_2 - _$_str)
_$_str:
        /*0000*/ 	.byte	0x5f, 0x5f, 0x43, 0x55, 0x44, 0x41, 0x5f, 0x46, 0x54, 0x5a, 0x00
	.type		_$_str_$_2,@object
	.size		_$_str_$_2,(.L_1 - _$_str_$_2)
_$_str_$_2:
        /*000b*/ 	.byte	0x5f, 0x5f, 0x43, 0x55, 0x44, 0x41, 0x5f, 0x50, 0x52, 0x45, 0x43, 0x5f, 0x53, 0x51, 0x52, 0x54
        /*001b*/ 	.byte	0x00
.L_1:


//--------------------- .nv.constant0.triton_poi_fused__native_batch_norm_legit_no_training_relu_5 --------------------------
	.section	.nv.constant0.triton_poi_fused__native_batch_norm_legit_no_training_relu_5,"a",@progbits
	.sectionflags	@""
	.align	4
.nv.constant0.triton_poi_fused__native_batch_norm_legit_no_training_relu_5:
	.zero		580
